//
// Generated by NVIDIA NVVM Compiler
//
// Compiler Build ID: CL-36424714
// Cuda compilation tools, release 13.0, V13.0.88
// Based on NVVM 20.0.0
//

.version 9.0
.target sm_100
.address_size 64

	// .globl	_Z21conv_2D_cached_kernelPfS_ii
.const .align 4 .b8 F_c[100];
// _ZZ21conv_2D_cached_kernelPfS_iiE3N_s has been demoted

.visible .entry _Z21conv_2D_cached_kernelPfS_ii(
	.param .u64 .ptr .align 1 _Z21conv_2D_cached_kernelPfS_ii_param_0,
	.param .u64 .ptr .align 1 _Z21conv_2D_cached_kernelPfS_ii_param_1,
	.param .u32 _Z21conv_2D_cached_kernelPfS_ii_param_2,
	.param .u32 _Z21conv_2D_cached_kernelPfS_ii_param_3
)
{
	.reg .pred 	%p<39>;
	.reg .b32 	%r<61>;
	.reg .b32 	%f<45>;
	.reg .b64 	%rd<21>;
	// demoted variable
	.shared .align 4 .b8 _ZZ21conv_2D_cached_kernelPfS_iiE3N_s[4096];
	ld.param.u64 	%rd6, [_Z21conv_2D_cached_kernelPfS_ii_param_0];
	ld.param.u64 	%rd5, [_Z21conv_2D_cached_kernelPfS_ii_param_1];
	ld.param.u32 	%r24, [_Z21conv_2D_cached_kernelPfS_ii_param_2];
	ld.param.u32 	%r25, [_Z21conv_2D_cached_kernelPfS_ii_param_3];
	cvta.to.global.u64 	%rd1, %rd6;
	mov.u32 	%r26, %ctaid.x;
	shl.b32 	%r1, %r26, 5;
	mov.u32 	%r2, %tid.x;
	add.s32 	%r3, %r1, %r2;
	mov.u32 	%r27, %ctaid.y;
	shl.b32 	%r28, %r27, 5;
	mov.u32 	%r56, %tid.y;
	add.s32 	%r5, %r28, %r56;
	setp.lt.s32 	%p5, %r5, %r25;
	setp.lt.s32 	%p6, %r3, %r24;
	and.pred  	%p1, %p6, %p5;
	not.pred 	%p7, %p1;
	@%p7 bra 	$L__BB0_2;
	mad.lo.s32 	%r35, %r24, %r5, %r3;
	mul.wide.s32 	%rd7, %r35, 4;
	add.s64 	%rd8, %rd1, %rd7;
	ld.global.f32 	%f17, [%rd8];
	shl.b32 	%r36, %r56, 7;
	mov.u32 	%r37, _ZZ21conv_2D_cached_kernelPfS_iiE3N_s;
	add.s32 	%r38, %r37, %r36;
	shl.b32 	%r39, %r2, 2;
	add.s32 	%r40, %r38, %r39;
	st.shared.f32 	[%r40], %f17;
	bra.uni 	$L__BB0_3;
$L__BB0_2:
	shl.b32 	%r29, %r56, 7;
	mov.u32 	%r30, _ZZ21conv_2D_cached_kernelPfS_iiE3N_s;
	add.s32 	%r31, %r30, %r29;
	shl.b32 	%r32, %r2, 2;
	add.s32 	%r33, %r31, %r32;
	mov.b32 	%r34, 0;
	st.shared.u32 	[%r33], %r34;
$L__BB0_3:
	bar.sync 	0;
	@%p7 bra 	$L__BB0_27;
	add.s32 	%r6, %r2, -34;
	add.s32 	%r7, %r2, -33;
	add.s32 	%r42, %r3, 1;
	setp.lt.s32 	%p9, %r3, -1;
	setp.ge.s32 	%p10, %r42, %r24;
	or.pred  	%p2, %p9, %p10;
	add.s32 	%r43, %r3, 2;
	setp.lt.s32 	%p11, %r3, -2;
	setp.ge.s32 	%p12, %r43, %r24;
	or.pred  	%p3, %p11, %p12;
	add.s32 	%r44, %r5, -2;
	mul.lo.s32 	%r58, %r24, %r44;
	add.s32 	%r45, %r2, %r58;
	add.s32 	%r59, %r45, %r1;
	shl.b32 	%r46, %r56, 7;
	shl.b32 	%r47, %r2, 2;
	add.s32 	%r48, %r46, %r47;
	mov.u32 	%r49, _ZZ21conv_2D_cached_kernelPfS_iiE3N_s;
	add.s32 	%r50, %r48, %r49;
	add.s32 	%r57, %r50, -264;
	mov.u64 	%rd10, F_c;
	add.s64 	%rd20, %rd10, 8;
	mov.f32 	%f44, 0f00000000;
	mov.b32 	%r60, -2;
	cvt.s64.s32 	%rd12, %r3;
	mov.u32 	%r55, %r5;
$L__BB0_5:
	setp.lt.u32 	%p13, %r6, -32;
	add.s32 	%r17, %r56, -2;
	setp.gt.u32 	%p14, %r17, 31;
	add.s32 	%r51, %r55, -2;
	setp.lt.s32 	%p15, %r51, 0;
	setp.ge.s32 	%p16, %r51, %r25;
	or.pred  	%p4, %p15, %p16;
	or.pred  	%p17, %p13, %p14;
	cvt.s64.s32 	%rd11, %r58;
	add.s64 	%rd13, %rd12, %rd11;
	shl.b64 	%rd14, %rd13, 2;
	add.s64 	%rd3, %rd1, %rd14;
	@%p17 bra 	$L__BB0_7;
	ld.const.f32 	%f19, [%rd20+-8];
	ld.shared.f32 	%f20, [%r57];
	fma.rn.f32 	%f44, %f19, %f20, %f44;
	bra.uni 	$L__BB0_9;
$L__BB0_7:
	setp.lt.s32 	%p18, %r3, 2;
	add.s32 	%r52, %r3, -2;
	setp.ge.s32 	%p19, %r52, %r24;
	or.pred  	%p20, %p18, %p19;
	or.pred  	%p21, %p4, %p20;
	@%p21 bra 	$L__BB0_9;
	ld.const.f32 	%f21, [%rd20+-8];
	ld.global.f32 	%f22, [%rd3+-8];
	fma.rn.f32 	%f44, %f21, %f22, %f44;
$L__BB0_9:
	setp.lt.u32 	%p22, %r17, 32;
	setp.gt.u32 	%p23, %r7, -33;
	and.pred  	%p24, %p23, %p22;
	@%p24 bra 	$L__BB0_12;
	setp.lt.s32 	%p25, %r3, 1;
	or.pred  	%p26, %p4, %p25;
	@%p26 bra 	$L__BB0_13;
	ld.const.f32 	%f25, [%rd20+-4];
	ld.global.f32 	%f26, [%rd3+-4];
	fma.rn.f32 	%f44, %f25, %f26, %f44;
	bra.uni 	$L__BB0_13;
$L__BB0_12:
	ld.const.f32 	%f23, [%rd20+-4];
	ld.shared.f32 	%f24, [%r57+4];
	fma.rn.f32 	%f44, %f23, %f24, %f44;
$L__BB0_13:
	max.u32 	%r53, %r2, %r17;
	setp.lt.u32 	%p27, %r53, 32;
	@%p27 bra 	$L__BB0_16;
	setp.lt.s32 	%p28, %r3, 0;
	or.pred  	%p29, %p4, %p28;
	@%p29 bra 	$L__BB0_17;
	ld.const.f32 	%f29, [%rd20];
	mul.wide.s32 	%rd15, %r59, 4;
	add.s64 	%rd16, %rd1, %rd15;
	ld.global.f32 	%f30, [%rd16];
	fma.rn.f32 	%f44, %f29, %f30, %f44;
	bra.uni 	$L__BB0_17;
$L__BB0_16:
	ld.const.f32 	%f27, [%rd20];
	ld.shared.f32 	%f28, [%r57+8];
	fma.rn.f32 	%f44, %f27, %f28, %f44;
$L__BB0_17:
	setp.lt.u32 	%p30, %r17, 32;
	setp.lt.u32 	%p31, %r2, 31;
	and.pred  	%p32, %p31, %p30;
	@%p32 bra 	$L__BB0_20;
	or.pred  	%p33, %p4, %p2;
	@%p33 bra 	$L__BB0_21;
	ld.const.f32 	%f33, [%rd20+4];
	ld.global.f32 	%f34, [%rd3+4];
	fma.rn.f32 	%f44, %f33, %f34, %f44;
	bra.uni 	$L__BB0_21;
$L__BB0_20:
	ld.const.f32 	%f31, [%rd20+4];
	ld.shared.f32 	%f32, [%r57+12];
	fma.rn.f32 	%f44, %f31, %f32, %f44;
$L__BB0_21:
	setp.lt.u32 	%p34, %r17, 32;
	setp.lt.u32 	%p35, %r2, 30;
	and.pred  	%p36, %p35, %p34;
	@%p36 bra 	$L__BB0_24;
	or.pred  	%p37, %p4, %p3;
	@%p37 bra 	$L__BB0_25;
	ld.const.f32 	%f37, [%rd20+8];
	ld.global.f32 	%f38, [%rd3+8];
	fma.rn.f32 	%f44, %f37, %f38, %f44;
	bra.uni 	$L__BB0_25;
$L__BB0_24:
	ld.const.f32 	%f35, [%rd20+8];
	ld.shared.f32 	%f36, [%r57+16];
	fma.rn.f32 	%f44, %f35, %f36, %f44;
$L__BB0_25:
	add.s64 	%rd20, %rd20, 20;
	add.s32 	%r60, %r60, 1;
	add.s32 	%r59, %r59, %r24;
	add.s32 	%r58, %r58, %r24;
	add.s32 	%r57, %r57, 128;
	add.s32 	%r56, %r56, 1;
	add.s32 	%r55, %r55, 1;
	setp.ne.s32 	%p38, %r60, 3;
	@%p38 bra 	$L__BB0_5;
	mad.lo.s32 	%r54, %r24, %r5, %r3;
	cvta.to.global.u64 	%rd17, %rd5;
	mul.wide.s32 	%rd18, %r54, 4;
	add.s64 	%rd19, %rd17, %rd18;
	st.global.f32 	[%rd19], %f44;
$L__BB0_27:
	ret;

}


// ===== COMPILED SASS (sm_100) =====

	.target	sm_100

	.elftype	@"ET_EXEC"


//--------------------- .note.nv.tkinfo           --------------------------
	.section	.note.nv.tkinfo,"",@"SHT_NOTE"
	.sectionflags	@"SHF_NOTE_NV_TKINFO"
	.tkinfo
        /*0018*/ 	.word	0x00000002
        /*0030*/ 	.string	""
        /*0030*/ 	.string	"ptxas"
        /*0030*/ 	.string	"Cuda compilation tools, release 13.0, V13.0.88"
        /*0030*/ 	.string	"Build cuda_13.0.r13.0/compiler.36424714_0"
        /*0030*/ 	.string	"-arch sm_100 -m 64 "



//--------------------- .note.nv.cuinfo           --------------------------
	.section	.note.nv.cuinfo,"",@"SHT_NOTE"
	.sectionflags	@"SHF_NOTE_NV_CUINFO"
        /*0018*/ 	.short	0x0002
        /*001a*/ 	.short	0x0064
        /*001c*/ 	.short	0x0082
	.zero		2


//--------------------- .nv.info                  --------------------------
	.section	.nv.info,"",@"SHT_CUDA_INFO"
	.align	4


	//----- nvinfo : EIATTR_REGCOUNT
	.align		4
        /*0000*/ 	.byte	0x04, 0x2f
        /*0002*/ 	.short	(.L_2 - .L_1)
	.align		4
.L_1:
        /*0004*/ 	.word	index@(_Z21conv_2D_cached_kernelPfS_ii)
        /*0008*/ 	.word	0x00000016


	//----- nvinfo : EIATTR_FRAME_SIZE
	.align		4
.L_2:
        /*000c*/ 	.byte	0x04, 0x11
        /*000e*/ 	.short	(.L_4 - .L_3)
	.align		4
.L_3:
        /*0010*/ 	.word	index@(_Z21conv_2D_cached_kernelPfS_ii)
        /*0014*/ 	.word	0x00000000


	//----- nvinfo : EIATTR_MIN_STACK_SIZE
	.align		4
.L_4:
        /*0018*/ 	.byte	0x04, 0x12
        /*001a*/ 	.short	(.L_6 - .L_5)
	.align		4
.L_5:
        /*001c*/ 	.word	index@(_Z21conv_2D_cached_kernelPfS_ii)
        /*0020*/ 	.word	0x00000000
.L_6:


//--------------------- .nv.compat                --------------------------
	.section	.nv.compat,"",@"SHT_CUDA_COMPAT_INFO"
	.align	4
        /*0000*/ 	.byte	0x02, 0x09, 0x00, 0x00, 0x02, 0x02, 0x01, 0x00, 0x02, 0x05, 0x05, 0x00, 0x03, 0x07, 0x01, 0x01
        /*0010*/ 	.byte	0x02, 0x03, 0x00, 0x00, 0x02, 0x06, 0x01, 0x00, 0x04, 0x0b, 0x08, 0x00, 0x09, 0x00, 0x00, 0x00
        /*0020*/ 	.byte	0x00, 0x00, 0x00, 0x00


//--------------------- .nv.info._Z21conv_2D_cached_kernelPfS_ii --------------------------
	.section	.nv.info._Z21conv_2D_cached_kernelPfS_ii,"",@"SHT_CUDA_INFO"
	.sectionflags	@""
	.align	4


	//----- nvinfo : EIATTR_CUDA_API_VERSION
	.align		4
        /*0000*/ 	.byte	0x04, 0x37
        /*0002*/ 	.short	(.L_8 - .L_7)
.L_7:
        /*0004*/ 	.word	0x00000082


	//----- nvinfo : EIATTR_KPARAM_INFO
	.align		4
.L_8:
        /*0008*/ 	.byte	0x04, 0x17
        /*000a*/ 	.short	(.L_10 - .L_9)
.L_9:
        /*000c*/ 	.word	0x00000000
        /*0010*/ 	.short	0x0003
        /*0012*/ 	.short	0x0014
        /*0014*/ 	.byte	0x00, 0xf0, 0x11, 0x00


	//----- nvinfo : EIATTR_KPARAM_INFO
	.align		4
.L_10:
        /*0018*/ 	.byte	0x04, 0x17
        /*001a*/ 	.short	(.L_12 - .L_11)
.L_11:
        /*001c*/ 	.word	0x00000000
        /*0020*/ 	.short	0x0002
        /*0022*/ 	.short	0x0010
        /*0024*/ 	.byte	0x00, 0xf0, 0x11, 0x00


	//----- nvinfo : EIATTR_KPARAM_INFO
	.align		4
.L_12:
        /*0028*/ 	.byte	0x04, 0x17
        /*002a*/ 	.short	(.L_14 - .L_13)
.L_13:
        /*002c*/ 	.word	0x00000000
        /*0030*/ 	.short	0x0001
        /*0032*/ 	.short	0x0008
        /*0034*/ 	.byte	0x00, 0xf5, 0x21, 0x00


	//----- nvinfo : EIATTR_KPARAM_INFO
	.align		4
.L_14:
        /*0038*/ 	.byte	0x04, 0x17
        /*003a*/ 	.short	(.L_16 - .L_15)
.L_15:
        /*003c*/ 	.word	0x00000000
        /*0040*/ 	.short	0x0000
        /*0042*/ 	.short	0x0000
        /*0044*/ 	.byte	0x00, 0xf5, 0x21, 0x00


	//----- nvinfo : EIATTR_SPARSE_MMA_MASK
	.align		4
.L_16:
        /*0048*/ 	.byte	0x03, 0x50
        /*004a*/ 	.short	0x0000


	//----- nvinfo : EIATTR_MAXREG_COUNT
	.align		4
        /*004c*/ 	.byte	0x03, 0x1b
        /*004e*/ 	.short	0x00ff


	//----- nvinfo : EIATTR_NUM_BARRIERS
	.align		4
        /*0050*/ 	.byte	0x02, 0x4c
        /*0052*/ 	.byte	0x01
	.zero		1


	//----- nvinfo : EIATTR_MERCURY_ISA_VERSION
	.align		4
        /*0054*/ 	.byte	0x03, 0x5f
        /*0056*/ 	.short	0x0101


	//----- nvinfo : EIATTR_VRC_CTA_INIT_COUNT
	.align		4
        /*0058*/ 	.byte	0x02, 0x4a
	.zero		1
	.zero		1


	//----- nvinfo : EIATTR_EXIT_INSTR_OFFSETS
	.align		4
        /*005c*/ 	.byte	0x04, 0x1c
        /*005e*/ 	.short	(.L_18 - .L_17)


	//   ....[0]....
.L_17:
        /*0060*/ 	.word	0x00000220


	//   ....[1]....
        /*0064*/ 	.word	0x00001cd0


	//----- nvinfo : EIATTR_CRS_STACK_SIZE
	.align		4
.L_18:
        /*0068*/ 	.byte	0x04, 0x1e
        /*006a*/ 	.short	(.L_20 - .L_19)
.L_19:
        /*006c*/ 	.word	0x00000000


	//----- nvinfo : EIATTR_CBANK_PARAM_SIZE
	.align		4
.L_20:
        /*0070*/ 	.byte	0x03, 0x19
        /*0072*/ 	.short	0x0018


	//----- nvinfo : EIATTR_PARAM_CBANK
	.align		4
        /*0074*/ 	.byte	0x04, 0x0a
        /*0076*/ 	.short	(.L_22 - .L_21)
	.align		4
.L_21:
        /*0078*/ 	.word	index@(.nv.constant0._Z21conv_2D_cached_kernelPfS_ii)
        /*007c*/ 	.short	0x0380
        /*007e*/ 	.short	0x0018


	//----- nvinfo : EIATTR_SW_WAR
	.align		4
.L_22:
        /*0080*/ 	.byte	0x04, 0x36
        /*0082*/ 	.short	(.L_24 - .L_23)
.L_23:
        /*0084*/ 	.word	0x00000008
.L_24:


//--------------------- .nv.callgraph             --------------------------
	.section	.nv.callgraph,"",@"SHT_CUDA_CALLGRAPH"
	.align	4
	.sectionentsize	8
	.align		4
        /*0000*/ 	.word	0x00000000
	.align		4
        /*0004*/ 	.word	0xffffffff
	.align		4
        /*0008*/ 	.word	0x00000000
	.align		4
        /*000c*/ 	.word	0xfffffffe
	.align		4
        /*0010*/ 	.word	0x00000000
	.align		4
        /*0014*/ 	.word	0xfffffffd
	.align		4
        /*0018*/ 	.word	0x00000000
	.align		4
        /*001c*/ 	.word	0xfffffffc


//--------------------- .nv.constant3             --------------------------
	.section	.nv.constant3,"a",@progbits
	.align	4
.nv.constant3:
	.type		F_c,@object
	.size		F_c,(.L_0 - F_c)
F_c:
	.zero		100
.L_0:


//--------------------- .text._Z21conv_2D_cached_kernelPfS_ii --------------------------
	.section	.text._Z21conv_2D_cached_kernelPfS_ii,"ax",@progbits
	.align	128
        .global         _Z21conv_2D_cached_kernelPfS_ii
        .type           _Z21conv_2D_cached_kernelPfS_ii,@function
        .size           _Z21conv_2D_cached_kernelPfS_ii,(.L_x_74 - _Z21conv_2D_cached_kernelPfS_ii)
        .other          _Z21conv_2D_cached_kernelPfS_ii,@"STO_CUDA_ENTRY STV_DEFAULT"
_Z21conv_2D_cached_kernelPfS_ii:
.text._Z21conv_2D_cached_kernelPfS_ii:
[----:B------:R-:W-:Y:S01]  /*0000*/  LDC R1, c[0x0][0x37c] ;  /* 0x0000df00ff017b82 */ /* 0x000fe20000000800 */
[----:B------:R-:W0:Y:S01]  /*0010*/  S2R R0, SR_CTAID.Y ;  /* 0x0000000000007919 */ /* 0x000e220000002600 */
[----:B------:R-:W1:Y:S01]  /*0020*/  LDCU.64 UR6, c[0x0][0x390] ;  /* 0x00007200ff0677ac */ /* 0x000e620008000a00 */
[----:B------:R-:W-:Y:S01]  /*0030*/  BSSY.RECONVERGENT B0, `(.L_x_0) ;  /* 0x000001d000007945 */ /* 0x000fe20003800200 */
[----:B------:R-:W0:Y:S01]  /*0040*/  S2R R5, SR_TID.Y ;  /* 0x0000000000057919 */ /* 0x000e220000002200 */
[----:B------:R-:W2:Y:S01]  /*0050*/  LDCU.64 UR8, c[0x0][0x358] ;  /* 0x00006b00ff0877ac */ /* 0x000ea20008000a00 */
[----:B------:R-:W3:Y:S01]  /*0060*/  S2R R13, SR_CTAID.X ;  /* 0x00000000000d7919 */ /* 0x000ee20000002500 */
[----:B------:R-:W3:Y:S01]  /*0070*/  S2R R2, SR_TID.X ;  /* 0x0000000000027919 */ /* 0x000ee20000002100 */
[----:B0-----:R-:W-:-:S05]  /*0080*/  IMAD R3, R0, 0x20, R5 ;  /* 0x0000002000037824 */ /* 0x001fca00078e0205 */
[----:B-1----:R-:W-:Y:S01]  /*0090*/  ISETP.GE.AND P0, PT, R3, UR7, PT ;  /* 0x0000000703007c0c */ /* 0x002fe2000bf06270 */
[----:B---3--:R-:W-:-:S05]  /*00a0*/  IMAD R4, R13, 0x20, R2 ;  /* 0x000000200d047824 */ /* 0x008fca00078e0202 */
[----:B------:R-:W-:-:S13]  /*00b0*/  ISETP.LT.AND P0, PT, R4, UR6, !P0 ;  /* 0x0000000604007c0c */ /* 0x000fda000c701270 */
[----:B--2---:R-:W-:Y:S05]  /*00c0*/  @!P0 BRA `(.L_x_1) ;  /* 0x0000000000308947 */ /* 0x004fea0003800000 */
[----:B------:R-:W0:Y:S01]  /*00d0*/  LDC.64 R6, c[0x0][0x380] ;  /* 0x0000e000ff067b82 */ /* 0x000e220000000a00 */
[----:B------:R-:W-:-:S04]  /*00e0*/  IMAD R9, R3, UR6, R4 ;  /* 0x0000000603097c24 */ /* 0x000fc8000f8e0204 */
[----:B0-----:R-:W-:-:S06]  /*00f0*/  IMAD.WIDE R6, R9, 0x4, R6 ;  /* 0x0000000409067825 */ /* 0x001fcc00078e0206 */
[----:B------:R-:W2:Y:S01]  /*0100*/  LDG.E R6, desc[UR8][R6.64] ;  /* 0x0000000806067981 */ /* 0x000ea2000c1e1900 */
[----:B------:R-:W0:Y:S01]  /*0110*/  S2UR UR5, SR_CgaCtaId ;  /* 0x00000000000579c3 */ /* 0x000e220000008800 */
[----:B------:R-:W-:Y:S02]  /*0120*/  UMOV UR4, 0x400 ;  /* 0x0000040000047882 */ /* 0x000fe40000000000 */
[----:B0-----:R-:W-:-:S06]  /*0130*/  ULEA UR4, UR5, UR4, 0x18 ;  /* 0x0000000405047291 */ /* 0x001fcc000f8ec0ff */
[----:B------:R-:W-:-:S04]  /*0140*/  IMAD.U32 R0, RZ, RZ, UR4 ;  /* 0x00000004ff007e24 */ /* 0x000fc8000f8e00ff */
[----:B------:R-:W-:-:S04]  /*0150*/  IMAD R9, R5, 0x80, R0 ;  /* 0x0000008005097824 */ /* 0x000fc800078e0200 */
[----:B------:R-:W-:-:S05]  /*0160*/  IMAD R9, R2, 0x4, R9 ;  /* 0x0000000402097824 */ /* 0x000fca00078e0209 */
[----:B--2---:R1:W-:Y:S01]  /*0170*/  STS [R9], R6 ;  /* 0x0000000609007388 */ /* 0x0043e20000000800 */
[----:B------:R-:W-:Y:S05]  /*0180*/  BRA `(.L_x_2) ;  /* 0x00000000001c7947 */ /* 0x000fea0003800000 */
.L_x_1:
[----:B------:R-:W0:Y:S01]  /*0190*/  S2UR UR5, SR_CgaCtaId ;  /* 0x00000000000579c3 */ /* 0x000e220000008800 */
[----:B------:R-:W-:Y:S02]  /*01a0*/  UMOV UR4, 0x400 ;  /* 0x0000040000047882 */ /* 0x000fe40000000000 */
[----:B0-----:R-:W-:-:S06]  /*01b0*/  ULEA UR4, UR5, UR4, 0x18 ;  /* 0x0000000405047291 */ /* 0x001fcc000f8ec0ff */
[----:B------:R-:W-:-:S04]  /*01c0*/  IMAD.U32 R0, RZ, RZ, UR4 ;  /* 0x00000004ff007e24 */ /* 0x000fc8000f8e00ff */
[----:B------:R-:W-:-:S04]  /*01d0*/  IMAD R7, R5, 0x80, R0 ;  /* 0x0000008005077824 */ /* 0x000fc800078e0200 */
[----:B------:R-:W-:-:S05]  /*01e0*/  IMAD R7, R2, 0x4, R7 ;  /* 0x0000000402077824 */ /* 0x000fca00078e0207 */
[----:B------:R0:W-:Y:S02]  /*01f0*/  STS [R7], RZ ;  /* 0x000000ff07007388 */ /* 0x0001e40000000800 */
.L_x_2:
[----:B------:R-:W-:Y:S05]  /*0200*/  BSYNC.RECONVERGENT B0 ;  /* 0x0000000000007941 */ /* 0x000fea0003800200 */
.L_x_0:
[----:B------:R-:W-:Y:S06]  /*0210*/  BAR.SYNC.DEFER_BLOCKING 0x0 ;  /* 0x0000000000007b1d */ /* 0x000fec0000010000 */
[----:B------:R-:W-:Y:S05]  /*0220*/  @!P0 EXIT ;  /* 0x000000000000894d */ /* 0x000fea0003800000 */
[C---:B------:R-:W-:Y:S01]  /*0230*/  VIADD R17, R5.reuse, 0xfffffffe ;  /* 0xfffffffe05117836 */ /* 0x040fe20000000000 */
[----:B------:R-:W2:Y:S01]  /*0240*/  LDCU.64 UR4, c[0x0][0x380] ;  /* 0x00007000ff0477ac */ /* 0x000ea20008000a00 */
[----:B------:R-:W-:Y:S01]  /*0250*/  VIADD R14, R2, 0xffffffde ;  /* 0xffffffde020e7836 */ /* 0x000fe20000000000 */
[----:B------:R-:W-:Y:S01]  /*0260*/  BSSY.RECONVERGENT B0, `(.L_x_3) ;  /* 0x0000025000007945 */ /* 0x000fe20003800200 */
[----:B0-----:R-:W-:Y:S01]  /*0270*/  IMAD R7, R5, 0x20, R2 ;  /* 0x0000002005077824 */ /* 0x001fe200078e0202 */
[----:B------:R-:W-:Y:S01]  /*0280*/  ISETP.GT.U32.AND P1, PT, R17, 0x1f, PT ;  /* 0x0000001f1100780c */ /* 0x000fe20003f24070 */
[----:B------:R-:W-:Y:S01]  /*0290*/  VIADD R15, R3, 0xfffffffe ;  /* 0xfffffffe030f7836 */ /* 0x000fe20000000000 */
[----:B------:R-:W-:Y:S01]  /*02a0*/  ISETP.GE.U32.AND P5, PT, R17, 0x20, PT ;  /* 0x000000201100780c */ /* 0x000fe20003fa6070 */
[----:B-1----:R-:W-:Y:S01]  /*02b0*/  IMAD.U32 R6, R7, 0x4, R0 ;  /* 0x0000000407067824 */ /* 0x002fe200078e0000 */
[----:B------:R-:W-:Y:S01]  /*02c0*/  ISETP.LT.U32.OR P1, PT, R14, -0x20, P1 ;  /* 0xffffffe00e00780c */ /* 0x000fe20000f21470 */
[----:B------:R-:W-:Y:S01]  /*02d0*/  VIADD R7, R4, 0x1 ;  /* 0x0000000104077836 */ /* 0x000fe20000000000 */
[C---:B------:R-:W-:Y:S01]  /*02e0*/  ISETP.GE.AND P2, PT, R15.reuse, UR7, PT ;  /* 0x000000070f007c0c */ /* 0x040fe2000bf46270 */
[----:B------:R-:W-:-:S02]  /*02f0*/  IMAD R11, R15, UR6, RZ ;  /* 0x000000060f0b7c24 */ /* 0x000fc4000f8e02ff */
[----:B------:R-:W-:Y:S01]  /*0300*/  VIADD R8, R4, 0x2 ;  /* 0x0000000204087836 */ /* 0x000fe20000000000 */
[----:B------:R-:W-:Y:S01]  /*0310*/  ISETP.GE.AND P0, PT, R7, UR6, PT ;  /* 0x0000000607007c0c */ /* 0x000fe2000bf06270 */
[----:B------:R-:W-:Y:S01]  /*0320*/  VIADD R12, R2, 0xffffffdf ;  /* 0xffffffdf020c7836 */ /* 0x000fe20000000000 */
[----:B------:R-:W-:Y:S01]  /*0330*/  SHF.R.S32.HI R7, RZ, 0x1f, R4 ;  /* 0x0000001fff077819 */ /* 0x000fe20000011404 */
[----:B------:R-:W-:Y:S01]  /*0340*/  IMAD.MOV.U32 R10, RZ, RZ, RZ ;  /* 0x000000ffff0a7224 */ /* 0x000fe200078e00ff */
[----:B------:R-:W-:Y:S02]  /*0350*/  IADD3 R9, P6, PT, R4, R11, RZ ;  /* 0x0000000b04097210 */ /* 0x000fe40007fde0ff */
[----:B------:R-:W-:Y:S01]  /*0360*/  ISETP.GE.AND P3, PT, R8, UR6, PT ;  /* 0x0000000608007c0c */ /* 0x000fe2000bf66270 */
[----:B------:R-:W0:Y:S01]  /*0370*/  @!P1 LDS R0, [R6+-0x108] ;  /* 0xfffef80006009984 */ /* 0x000e220000000800 */
[----:B------:R-:W0:Y:S01]  /*0380*/  @!P1 LDC R19, c[0x3][RZ] ;  /* 0x00c00000ff139b82 */ /* 0x000e220000000800 */
[----:B------:R-:W-:-:S02]  /*0390*/  LEA.HI.X.SX32 R16, R11, R7, 0x1, P6 ;  /* 0x000000070b107211 */ /* 0x000fc400030f0eff */
[C---:B--2---:R-:W-:Y:S02]  /*03a0*/  LEA R8, P6, R9.reuse, UR4, 0x2 ;  /* 0x0000000409087c11 */ /* 0x044fe4000f8c10ff */
[----:B------:R-:W-:Y:S02]  /*03b0*/  ISETP.GT.U32.AND P4, PT, R12, -0x21, PT ;  /* 0xffffffdf0c00780c */ /* 0x000fe40003f84070 */
[----:B------:R-:W-:Y:S01]  /*03c0*/  LEA.HI.X R9, R9, UR5, R16, 0x2, P6 ;  /* 0x0000000509097c11 */ /* 0x000fe2000b0f1410 */
[----:B------:R-:W-:Y:S01]  /*03d0*/  IMAD.IADD R16, R11, 0x1, R2 ;  /* 0x000000010b107824 */ /* 0x000fe200078e0202 */
[C---:B------:R-:W-:Y:S02]  /*03e0*/  ISETP.LT.OR P0, PT, R4.reuse, -0x1, P0 ;  /* 0xffffffff0400780c */ /* 0x040fe40000701670 */
[----:B------:R-:W-:Y:S02]  /*03f0*/  ISETP.LT.OR P3, PT, R4, -0x2, P3 ;  /* 0xfffffffe0400780c */ /* 0x000fe40001f61670 */
[----:B------:R-:W-:Y:S01]  /*0400*/  ISETP.LT.OR P2, PT, R15, RZ, P2 ;  /* 0x000000ff0f00720c */ /* 0x000fe20001741670 */
[----:B0-----:R-:W-:Y:S01]  /*0410*/  @!P1 FFMA R10, R0, R19, RZ ;  /* 0x00000013000a9223 */ /* 0x001fe200000000ff */
[----:B------:R-:W-:Y:S11]  /*0420*/  @!P1 BRA `(.L_x_4) ;  /* 0x0000000000209947 */ /* 0x000ff60003800000 */
[----:B------:R-:W-:-:S05]  /*0430*/  VIADD R0, R4, 0xfffffffe ;  /* 0xfffffffe04007836 */ /* 0x000fca0000000000 */
[----:B------:R-:W-:-:S04]  /*0440*/  ISETP.GE.AND P1, PT, R0, UR6, PT ;  /* 0x0000000600007c0c */ /* 0x000fc8000bf26270 */
[----:B------:R-:W-:-:S04]  /*0450*/  ISETP.LT.OR P1, PT, R4, 0x2, P1 ;  /* 0x000000020400780c */ /* 0x000fc80000f21670 */
[----:B------:R-:W-:-:S13]  /*0460*/  PLOP3.LUT P1, PT, P2, P1, PT, 0xf8, 0x8f ;  /* 0x00000000008f781c */ /* 0x000fda0001723f70 */
[----:B------:R-:W-:Y:S05]  /*0470*/  @P1 BRA `(.L_x_4) ;  /* 0x00000000000c1947 */ /* 0x000fea0003800000 */
[----:B------:R-:W2:Y:S01]  /*0480*/  LDG.E R0, desc[UR8][R8.64+-0x8] ;  /* 0xfffff80808007981 */ /* 0x000ea2000c1e1900 */
[----:B------:R-:W2:Y:S02]  /*0490*/  LDCU UR10, c[0x3][URZ] ;  /* 0x00c00000ff0a77ac */ /* 0x000ea40008000800 */
[----:B--2---:R-:W-:-:S07]  /*04a0*/  FFMA R10, R0, UR10, RZ ;  /* 0x0000000a000a7c23 */ /* 0x004fce00080000ff */
.L_x_4:
[----:B------:R-:W-:Y:S05]  /*04b0*/  BSYNC.RECONVERGENT B0 ;  /* 0x0000000000007941 */ /* 0x000fea0003800200 */
.L_x_3:
[----:B------:R-:W-:Y:S01]  /*04c0*/  BSSY.RECONVERGENT B0, `(.L_x_5) ;  /* 0x000000c000007945 */ /* 0x000fe20003800200 */
[----:B------:R-:W-:-:S03]  /*04d0*/  IMAD R0, R13, 0x20, R16 ;  /* 0x000000200d007824 */ /* 0x000fc600078e0210 */
[----:B------:R-:W-:Y:S05]  /*04e0*/  @!P5 BRA P4, `(.L_x_6) ;  /* 0x000000000018d947 */ /* 0x000fea0002000000 */
[----:B------:R-:W-:-:S13]  /*04f0*/  ISETP.LT.OR P1, PT, R4, 0x1, P2 ;  /* 0x000000010400780c */ /* 0x000fda0001721670 */
[----:B------:R-:W-:Y:S05]  /*0500*/  @P1 BRA `(.L_x_7) ;  /* 0x00000000001c1947 */ /* 0x000fea0003800000 */
[----:B------:R-:W2:Y:S01]  /*0510*/  LDG.E R13, desc[UR8][R8.64+-0x4] ;  /* 0xfffffc08080d7981 */ /* 0x000ea2000c1e1900 */
[----:B------:R-:W2:Y:S02]  /*0520*/  LDCU UR10, c[0x3][0x4] ;  /* 0x00c00080ff0a77ac */ /* 0x000ea40008000800 */
[----:B--2---:R-:W-:Y:S01]  /*0530*/  FFMA R10, R13, UR10, R10 ;  /* 0x0000000a0d0a7c23 */ /* 0x004fe2000800000a */
[----:B------:R-:W-:Y:S06]  /*0540*/  BRA `(.L_x_7) ;  /* 0x00000000000c7947 */ /* 0x000fec0003800000 */
.L_x_6:
[----:B------:R-:W0:Y:S01]  /*0550*/  LDS R13, [R6+-0x104] ;  /* 0xfffefc00060d7984 */ /* 0x000e220000000800 */
[----:B------:R-:W0:Y:S02]  /*0560*/  LDCU UR10, c[0x3][0x4] ;  /* 0x00c00080ff0a77ac */ /* 0x000e240008000800 */
[----:B0-----:R-:W-:-:S07]  /*0570*/  FFMA R10, R13, UR10, R10 ;  /* 0x0000000a0d0a7c23 */ /* 0x001fce000800000a */
.L_x_7:
[----:B------:R-:W-:Y:S05]  /*0580*/  BSYNC.RECONVERGENT B0 ;  /* 0x0000000000007941 */ /* 0x000fea0003800200 */
.L_x_5:
[----:B------:R-:W-:Y:S01]  /*0590*/  VIMNMX.U32 R13, PT, PT, R2, R17, !PT ;  /* 0x00000011020d7248 */ /* 0x000fe20007fe0000 */
[----:B------:R-:W-:Y:S03]  /*05a0*/  BSSY.RECONVERGENT B0, `(.L_x_8) ;  /* 0x000000e000007945 */ /* 0x000fe60003800200 */
[----:B------:R-:W-:-:S13]  /*05b0*/  ISETP.GE.U32.AND P1, PT, R13, 0x20, PT ;  /* 0x000000200d00780c */ /* 0x000fda0003f26070 */
[----:B------:R-:W-:Y:S05]  /*05c0*/  @!P1 BRA `(.L_x_9) ;  /* 0x0000000000209947 */ /* 0x000fea0003800000 */
[----:B------:R-:W-:-:S13]  /*05d0*/  ISETP.LT.OR P1, PT, R4, RZ, P2 ;  /* 0x000000ff0400720c */ /* 0x000fda0001721670 */
[----:B------:R-:W-:Y:S05]  /*05e0*/  @P1 BRA `(.L_x_10) ;  /* 0x0000000000241947 */ /* 0x000fea0003800000 */
[----:B------:R-:W0:Y:S01]  /*05f0*/  LDC.64 R16, c[0x0][0x380] ;  /* 0x0000e000ff107b82 */ /* 0x000e220000000a00 */
[----:B------:R-:W1:Y:S01]  /*0600*/  LDCU UR10, c[0x3][0x8] ;  /* 0x00c00100ff0a77ac */ /* 0x000e620008000800 */
[----:B0-----:R-:W-:-:S06]  /*0610*/  IMAD.WIDE R16, R0, 0x4, R16 ;  /* 0x0000000400107825 */ /* 0x001fcc00078e0210 */
[----:B------:R-:W1:Y:S02]  /*0620*/  LDG.E R17, desc[UR8][R16.64] ;  /* 0x0000000810117981 */ /* 0x000e64000c1e1900 */
[----:B-1----:R-:W-:Y:S01]  /*0630*/  FFMA R10, R17, UR10, R10 ;  /* 0x0000000a110a7c23 */ /* 0x002fe2000800000a */
[----:B------:R-:W-:Y:S06]  /*0640*/  BRA `(.L_x_10) ;  /* 0x00000000000c7947 */ /* 0x000fec0003800000 */
.L_x_9:
[----:B------:R-:W0:Y:S01]  /*0650*/  LDS R13, [R6+-0x100] ;  /* 0xffff0000060d7984 */ /* 0x000e220000000800 */
[----:B------:R-:W0:Y:S02]  /*0660*/  LDCU UR10, c[0x3][0x8] ;  /* 0x00c00100ff0a77ac */ /* 0x000e240008000800 */
[----:B0-----:R-:W-:-:S07]  /*0670*/  FFMA R10, R13, UR10, R10 ;  /* 0x0000000a0d0a7c23 */ /* 0x001fce000800000a */
.L_x_10:
[----:B------:R-:W-:Y:S05]  /*0680*/  BSYNC.RECONVERGENT B0 ;  /* 0x0000000000007941 */ /* 0x000fea0003800200 */
.L_x_8:
[----:B------:R-:W-:Y:S01]  /*0690*/  ISETP.LT.U32.AND P1, PT, R2, 0x1f, PT ;  /* 0x0000001f0200780c */ /* 0x000fe20003f21070 */
[----:B------:R-:W-:-:S12]  /*06a0*/  BSSY.RECONVERGENT B0, `(.L_x_11) ;  /* 0x000000b000007945 */ /* 0x000fd80003800200 */
[----:B------:R-:W-:Y:S05]  /*06b0*/  @!P5 BRA P1, `(.L_x_12) ;  /* 0x000000000018d947 */ /* 0x000fea0000800000 */
[----:B------:R-:W-:-:S13]  /*06c0*/  PLOP3.LUT P1, PT, P2, P0, PT, 0xf8, 0x8f ;  /* 0x00000000008f781c */ /* 0x000fda0001721f70 */
[----:B------:R-:W-:Y:S05]  /*06d0*/  @P1 BRA `(.L_x_13) ;  /* 0x00000000001c1947 */ /* 0x000fea0003800000 */
[----:B------:R-:W2:Y:S01]  /*06e0*/  LDG.E R13, desc[UR8][R8.64+0x4] ;  /* 0x00000408080d7981 */ /* 0x000ea2000c1e1900 */
[----:B------:R-:W2:Y:S02]  /*06f0*/  LDCU UR10, c[0x3][0xc] ;  /* 0x00c00180ff0a77ac */ /* 0x000ea40008000800 */
[----:B--2---:R-:W-:Y:S01]  /*0700*/  FFMA R10, R13, UR10, R10 ;  /* 0x0000000a0d0a7c23 */ /* 0x004fe2000800000a */
[----:B------:R-:W-:Y:S06]  /*0710*/  BRA `(.L_x_13) ;  /* 0x00000000000c7947 */ /* 0x000fec0003800000 */
.L_x_12:
[----:B------:R-:W0:Y:S01]  /*0720*/  LDS R13, [R6+-0xfc] ;  /* 0xffff0400060d7984 */ /* 0x000e220000000800 */
[----:B------:R-:W0:Y:S02]  /*0730*/  LDCU UR10, c[0x3][0xc] ;  /* 0x00c00180ff0a77ac */ /* 0x000e240008000800 */
[----:B0-----:R-:W-:-:S07]  /*0740*/  FFMA R10, R13, UR10, R10 ;  /* 0x0000000a0d0a7c23 */ /* 0x001fce000800000a */
.L_x_13:
[----:B------:R-:W-:Y:S05]  /*0750*/  BSYNC.RECONVERGENT B0 ;  /* 0x0000000000007941 */ /* 0x000fea0003800200 */
.L_x_11:
        /* <DEDUP_REMOVED lines=9> */
.L_x_15:
[----:B------:R-:W0:Y:S01]  /*07f0*/  LDS R9, [R6+-0xf8] ;  /* 0xffff080006097984 */ /* 0x000e220000000800 */
[----:B------:R-:W0:Y:S02]  /*0800*/  LDCU UR10, c[0x3][0x10] ;  /* 0x00c00200ff0a77ac */ /* 0x000e240008000800 */
[----:B0-----:R-:W-:-:S07]  /*0810*/  FFMA R10, R9, UR10, R10 ;  /* 0x0000000a090a7c23 */ /* 0x001fce000800000a */
.L_x_16:
[----:B------:R-:W-:Y:S05]  /*0820*/  BSYNC.RECONVERGENT B0 ;  /* 0x0000000000007941 */ /* 0x000fea0003800200 */
.L_x_14:
[----:B------:R-:W-:Y:S01]  /*0830*/  VIADD R13, R5, 0xffffffff ;  /* 0xffffffff050d7836 */ /* 0x000fe20000000000 */
[----:B------:R-:W-:Y:S01]  /*0840*/  BSSY.RECONVERGENT B0, `(.L_x_17) ;  /* 0x0000019000007945 */ /* 0x000fe20003800200 */
[----:B------:R-:W-:Y:S01]  /*0850*/  VIADD R11, R11, UR6 ;  /* 0x000000060b0b7c36 */ /* 0x000fe20008000000 */
[----:B------:R-:W-:Y:S01]  /*0860*/  ISETP.GT.U32.AND P4, PT, R12, -0x21, PT ;  /* 0xffffffdf0c00780c */ /* 0x000fe20003f84070 */
[----:B------:R-:W-:Y:S01]  /*0870*/  VIADD R15, R3, 0xffffffff ;  /* 0xffffffff030f7836 */ /* 0x000fe20000000000 */
[----:B------:R-:W-:Y:S02]  /*0880*/  ISETP.GT.U32.AND P2, PT, R13, 0x1f, PT ;  /* 0x0000001f0d00780c */ /* 0x000fe40003f44070 */
[----:B------:R-:W-:Y:S02]  /*0890*/  IADD3 R9, P1, PT, R4, R11, RZ ;  /* 0x0000000b04097210 */ /* 0x000fe40007f3e0ff */
[----:B------:R-:W-:Y:S02]  /*08a0*/  ISETP.LT.U32.OR P2, PT, R14, -0x20, P2 ;  /* 0xffffffe00e00780c */ /* 0x000fe40001741470 */
[----:B------:R-:W-:-:S02]  /*08b0*/  LEA.HI.X.SX32 R16, R11, R7, 0x1, P1 ;  /* 0x000000070b107211 */ /* 0x000fc400008f0eff */
[----:B------:R-:W-:Y:S02]  /*08c0*/  LEA R8, P6, R9, UR4, 0x2 ;  /* 0x0000000409087c11 */ /* 0x000fe4000f8c10ff */
[----:B------:R-:W-:Y:S02]  /*08d0*/  ISETP.GE.AND P1, PT, R15, UR7, PT ;  /* 0x000000070f007c0c */ /* 0x000fe4000bf26270 */
[----:B------:R-:W-:Y:S02]  /*08e0*/  ISETP.GE.U32.AND P5, PT, R13, 0x20, PT ;  /* 0x000000200d00780c */ /* 0x000fe40003fa6070 */
[----:B------:R-:W-:Y:S02]  /*08f0*/  LEA.HI.X R9, R9, UR5, R16, 0x2, P6 ;  /* 0x0000000509097c11 */ /* 0x000fe4000b0f1410 */
[----:B------:R-:W-:Y:S01]  /*0900*/  ISETP.LT.OR P1, PT, R15, RZ, P1 ;  /* 0x000000ff0f00720c */ /* 0x000fe20000f21670 */
[----:B------:R-:W0:Y:S01]  /*0910*/  @!P2 LDS R17, [R6+-0x88] ;  /* 0xffff78000611a984 */ /* 0x000e220000000800 */
[----:B------:R-:W0:Y:S02]  /*0920*/  @!P2 LDC R18, c[0x3][0x14] ;  /* 0x00c00500ff12ab82 */ /* 0x000e240000000800 */
[----:B0-----:R-:W-:Y:S01]  /*0930*/  @!P2 FFMA R10, R17, R18, R10 ;  /* 0x00000012110aa223 */ /* 0x001fe2000000000a */
[----:B------:R-:W-:Y:S08]  /*0940*/  @!P2 BRA `(.L_x_18) ;  /* 0x000000000020a947 */ /* 0x000ff00003800000 */
[----:B------:R-:W-:-:S05]  /*0950*/  VIADD R15, R4, 0xfffffffe ;  /* 0xfffffffe040f7836 */ /* 0x000fca0000000000 */
[----:B------:R-:W-:-:S04]  /*0960*/  ISETP.GE.AND P2, PT, R15, UR6, PT ;  /* 0x000000060f007c0c */ /* 0x000fc8000bf46270 */
[----:B------:R-:W-:-:S04]  /*0970*/  ISETP.LT.OR P2, PT, R4, 0x2, P2 ;  /* 0x000000020400780c */ /* 0x000fc80001741670 */
[----:B------:R-:W-:-:S13]  /*0980*/  PLOP3.LUT P2, PT, P1, P2, PT, 0xf8, 0x8f ;  /* 0x00000000008f781c */ /* 0x000fda0000f45f70 */
[----:B------:R-:W-:Y:S05]  /*0990*/  @P2 BRA `(.L_x_18) ;  /* 0x00000000000c2947 */ /* 0x000fea0003800000 */
[----:B------:R-:W2:Y:S01]  /*09a0*/  LDG.E R15, desc[UR8][R8.64+-0x8] ;  /* 0xfffff808080f7981 */ /* 0x000ea2000c1e1900 */
[----:B------:R-:W2:Y:S02]  /*09b0*/  LDCU UR10, c[0x3][0x14] ;  /* 0x00c00280ff0a77ac */ /* 0x000ea40008000800 */
[----:B--2---:R-:W-:-:S07]  /*09c0*/  FFMA R10, R15, UR10, R10 ;  /* 0x0000000a0f0a7c23 */ /* 0x004fce000800000a */
.L_x_18:
[----:B------:R-:W-:Y:S05]  /*09d0*/  BSYNC.RECONVERGENT B0 ;  /* 0x0000000000007941 */ /* 0x000fea0003800200 */
.L_x_17:
[----:B------:R-:W-:Y:S01]  /*09e0*/  BSSY.RECONVERGENT B0, `(.L_x_19) ;  /* 0x000000c000007945 */ /* 0x000fe20003800200 */
[----:B------:R-:W-:-:S03]  /*09f0*/  VIADD R0, R0, UR6 ;  /* 0x0000000600007c36 */ /* 0x000fc60008000000 */
[----:B------:R-:W-:Y:S05]  /*0a00*/  @!P5 BRA P4, `(.L_x_20) ;  /* 0x000000000018d947 */ /* 0x000fea0002000000 */
[----:B------:R-:W-:-:S13]  /*0a10*/  ISETP.LT.OR P2, PT, R4, 0x1, P1 ;  /* 0x000000010400780c */ /* 0x000fda0000f41670 */
[----:B------:R-:W-:Y:S05]  /*0a20*/  @P2 BRA `(.L_x_21) ;  /* 0x00000000001c2947 */ /* 0x000fea0003800000 */
[----:B------:R-:W2:Y:S01]  /*0a30*/  LDG.E R15, desc[UR8][R8.64+-0x4] ;  /* 0xfffffc08080f7981 */ /* 0x000ea2000c1e1900 */
[----:B------:R-:W2:Y:S02]  /*0a40*/  LDCU UR10, c[0x3][0x18] ;  /* 0x00c00300ff0a77ac */ /* 0x000ea40008000800 */
[----:B--2---:R-:W-:Y:S01]  /*0a50*/  FFMA R10, R15, UR10, R10 ;  /* 0x0000000a0f0a7c23 */ /* 0x004fe2000800000a */
[----:B------:R-:W-:Y:S06]  /*0a60*/  BRA `(.L_x_21) ;  /* 0x00000000000c7947 */ /* 0x000fec0003800000 */
.L_x_20:
[----:B------:R-:W0:Y:S01]  /*0a70*/  LDS R15, [R6+-0x84] ;  /* 0xffff7c00060f7984 */ /* 0x000e220000000800 */
[----:B------:R-:W0:Y:S02]  /*0a80*/  LDCU UR10, c[0x3][0x18] ;  /* 0x00c00300ff0a77ac */ /* 0x000e240008000800 */
[----:B0-----:R-:W-:-:S07]  /*0a90*/  FFMA R10, R15, UR10, R10 ;  /* 0x0000000a0f0a7c23 */ /* 0x001fce000800000a */
.L_x_21:
[----:B------:R-:W-:Y:S05]  /*0aa0*/  BSYNC.RECONVERGENT B0 ;  /* 0x0000000000007941 */ /* 0x000fea0003800200 */
.L_x_19:
        /* <DEDUP_REMOVED lines=12> */
.L_x_23:
[----:B------:R-:W0:Y:S01]  /*0b70*/  LDS R13, [R6+-0x80] ;  /* 0xffff8000060d7984 */ /* 0x000e220000000800 */
[----:B------:R-:W0:Y:S02]  /*0b80*/  LDCU UR10, c[0x3][0x1c] ;  /* 0x00c00380ff0a77ac */ /* 0x000e240008000800 */
[----:B0-----:R-:W-:-:S07]  /*0b90*/  FFMA R10, R13, UR10, R10 ;  /* 0x0000000a0d0a7c23 */ /* 0x001fce000800000a */
.L_x_24:
[----:B------:R-:W-:Y:S05]  /*0ba0*/  BSYNC.RECONVERGENT B0 ;  /* 0x0000000000007941 */ /* 0x000fea0003800200 */
.L_x_22:
        /* <DEDUP_REMOVED lines=9> */
.L_x_26:
[----:B------:R-:W0:Y:S01]  /*0c40*/  LDS R13, [R6+-0x7c] ;  /* 0xffff8400060d7984 */ /* 0x000e220000000800 */
[----:B------:R-:W0:Y:S02]  /*0c50*/  LDCU UR10, c[0x3][0x20] ;  /* 0x00c00400ff0a77ac */ /* 0x000e240008000800 */
[----:B0-----:R-:W-:-:S07]  /*0c60*/  FFMA R10, R13, UR10, R10 ;  /* 0x0000000a0d0a7c23 */ /* 0x001fce000800000a */
.L_x_27:
[----:B------:R-:W-:Y:S05]  /*0c70*/  BSYNC.RECONVERGENT B0 ;  /* 0x0000000000007941 */ /* 0x000fea0003800200 */
.L_x_25:
        /* <DEDUP_REMOVED lines=9> */
.L_x_29:
[----:B------:R-:W0:Y:S01]  /*0d10*/  LDS R9, [R6+-0x78] ;  /* 0xffff880006097984 */ /* 0x000e220000000800 */
[----:B------:R-:W0:Y:S02]  /*0d20*/  LDCU UR10, c[0x3][0x24] ;  /* 0x00c00480ff0a77ac */ /* 0x000e240008000800 */
[----:B0-----:R-:W-:-:S07]  /*0d30*/  FFMA R10, R9, UR10, R10 ;  /* 0x0000000a090a7c23 */ /* 0x001fce000800000a */
.L_x_30:
[----:B------:R-:W-:Y:S05]  /*0d40*/  BSYNC.RECONVERGENT B0 ;  /* 0x0000000000007941 */ /* 0x000fea0003800200 */
.L_x_28:
[----:B------:R-:W-:Y:S01]  /*0d50*/  ISETP.GT.U32.AND P2, PT, R5, 0x1f, PT ;  /* 0x0000001f0500780c */ /* 0x000fe20003f44070 */
[----:B------:R-:W-:Y:S01]  /*0d60*/  VIADD R11, R11, UR6 ;  /* 0x000000060b0b7c36 */ /* 0x000fe20008000000 */
[----:B------:R-:W-:Y:S01]  /*0d70*/  BSSY.RECONVERGENT B0, `(.L_x_31) ;  /* 0x0000016000007945 */ /* 0x000fe20003800200 */
[----:B------:R-:W-:Y:S02]  /*0d80*/  ISETP.GE.U32.AND P4, PT, R5, 0x20, PT ;  /* 0x000000200500780c */ /* 0x000fe40003f86070 */
[----:B------:R-:W-:Y:S02]  /*0d90*/  ISETP.LT.U32.OR P2, PT, R14, -0x20, P2 ;  /* 0xffffffe00e00780c */ /* 0x000fe40001741470 */
[----:B------:R-:W-:Y:S02]  /*0da0*/  IADD3 R9, P1, PT, R4, R11, RZ ;  /* 0x0000000b04097210 */ /* 0x000fe40007f3e0ff */
[----:B------:R-:W-:Y:S02]  /*0db0*/  ISETP.GT.U32.AND P5, PT, R12, -0x21, PT ;  /* 0xffffffdf0c00780c */ /* 0x000fe40003fa4070 */
[----:B------:R-:W-:-:S02]  /*0dc0*/  LEA.HI.X.SX32 R16, R11, R7, 0x1, P1 ;  /* 0x000000070b107211 */ /* 0x000fc400008f0eff */
[----:B------:R-:W-:-:S04]  /*0dd0*/  LEA R8, P1, R9, UR4, 0x2 ;  /* 0x0000000409087c11 */ /* 0x000fc8000f8210ff */
[----:B------:R-:W-:Y:S01]  /*0de0*/  LEA.HI.X R9, R9, UR5, R16, 0x2, P1 ;  /* 0x0000000509097c11 */ /* 0x000fe200088f1410 */
[----:B------:R-:W0:Y:S01]  /*0df0*/  @!P2 LDS R13, [R6+-0x8] ;  /* 0xfffff800060da984 */ /* 0x000e220000000800 */
[----:B------:R-:W0:Y:S01]  /*0e00*/  @!P2 LDC R15, c[0x3][0x28] ;  /* 0x00c00a00ff0fab82 */ /* 0x000e220000000800 */
[----:B------:R-:W-:-:S04]  /*0e10*/  ISETP.GE.AND P1, PT, R3, UR7, PT ;  /* 0x0000000703007c0c */ /* 0x000fc8000bf26270 */
[----:B------:R-:W-:Y:S01]  /*0e20*/  ISETP.LT.OR P1, PT, R3, RZ, P1 ;  /* 0x000000ff0300720c */ /* 0x000fe20000f21670 */
[----:B0-----:R-:W-:Y:S01]  /*0e30*/  @!P2 FFMA R10, R13, R15, R10 ;  /* 0x0000000f0d0aa223 */ /* 0x001fe2000000000a */
        /* <DEDUP_REMOVED lines=9> */
.L_x_32:
[----:B------:R-:W-:Y:S05]  /*0ed0*/  BSYNC.RECONVERGENT B0 ;  /* 0x0000000000007941 */ /* 0x000fea0003800200 */
.L_x_31:
        /* <DEDUP_REMOVED lines=9> */
.L_x_34:
[----:B------:R-:W0:Y:S01]  /*0f70*/  LDS R13, [R6+-0x4] ;  /* 0xfffffc00060d7984 */ /* 0x000e220000000800 */
[----:B------:R-:W0:Y:S02]  /*0f80*/  LDCU UR10, c[0x3][0x2c] ;  /* 0x00c00580ff0a77ac */ /* 0x000e240008000800 */
[----:B0-----:R-:W-:-:S07]  /*0f90*/  FFMA R10, R13, UR10, R10 ;  /* 0x0000000a0d0a7c23 */ /* 0x001fce000800000a */
.L_x_35:
[----:B------:R-:W-:Y:S05]  /*0fa0*/  BSYNC.RECONVERGENT B0 ;  /* 0x0000000000007941 */ /* 0x000fea0003800200 */
.L_x_33:
        /* <DEDUP_REMOVED lines=12> */
.L_x_37:
[----:B------:R-:W0:Y:S01]  /*1070*/  LDS R13, [R6] ;  /* 0x00000000060d7984 */ /* 0x000e220000000800 */
[----:B------:R-:W0:Y:S02]  /*1080*/  LDCU UR10, c[0x3][0x30] ;  /* 0x00c00600ff0a77ac */ /* 0x000e240008000800 */
[----:B0-----:R-:W-:-:S07]  /*1090*/  FFMA R10, R13, UR10, R10 ;  /* 0x0000000a0d0a7c23 */ /* 0x001fce000800000a */
.L_x_38:
[----:B------:R-:W-:Y:S05]  /*10a0*/  BSYNC.RECONVERGENT B0 ;  /* 0x0000000000007941 */ /* 0x000fea0003800200 */
.L_x_36:
        /* <DEDUP_REMOVED lines=9> */
.L_x_40:
[----:B------:R-:W0:Y:S01]  /*1140*/  LDS R13, [R6+0x4] ;  /* 0x00000400060d7984 */ /* 0x000e220000000800 */
[----:B------:R-:W0:Y:S02]  /*1150*/  LDCU UR10, c[0x3][0x34] ;  /* 0x00c00680ff0a77ac */ /* 0x000e240008000800 */
[----:B0-----:R-:W-:-:S07]  /*1160*/  FFMA R10, R13, UR10, R10 ;  /* 0x0000000a0d0a7c23 */ /* 0x001fce000800000a */
.L_x_41:
[----:B------:R-:W-:Y:S05]  /*1170*/  BSYNC.RECONVERGENT B0 ;  /* 0x0000000000007941 */ /* 0x000fea0003800200 */
.L_x_39:
        /* <DEDUP_REMOVED lines=9> */
.L_x_43:
[----:B------:R-:W0:Y:S01]  /*1210*/  LDS R9, [R6+0x8] ;  /* 0x0000080006097984 */ /* 0x000e220000000800 */
[----:B------:R-:W0:Y:S02]  /*1220*/  LDCU UR10, c[0x3][0x38] ;  /* 0x00c00700ff0a77ac */ /* 0x000e240008000800 */
[----:B0-----:R-:W-:-:S07]  /*1230*/  FFMA R10, R9, UR10, R10 ;  /* 0x0000000a090a7c23 */ /* 0x001fce000800000a */
.L_x_44:
[----:B------:R-:W-:Y:S05]  /*1240*/  BSYNC.RECONVERGENT B0 ;  /* 0x0000000000007941 */ /* 0x000fea0003800200 */
.L_x_42:
        /* <DEDUP_REMOVED lines=14> */
[----:B------:R-:W0:Y:S01]  /*1330*/  @!P2 LDS R17, [R6+0x78] ;  /* 0x000078000611a984 */ /* 0x000e220000000800 */
        /* <DEDUP_REMOVED lines=11> */
.L_x_46:
[----:B------:R-:W-:Y:S05]  /*13f0*/  BSYNC.RECONVERGENT B0 ;  /* 0x0000000000007941 */ /* 0x000fea0003800200 */
.L_x_45:
        /* <DEDUP_REMOVED lines=9> */
.L_x_48:
[----:B------:R-:W0:Y:S01]  /*1490*/  LDS R15, [R6+0x7c] ;  /* 0x00007c00060f7984 */ /* 0x000e220000000800 */
[----:B------:R-:W0:Y:S02]  /*14a0*/  LDCU UR10, c[0x3][0x40] ;  /* 0x00c00800ff0a77ac */ /* 0x000e240008000800 */
[----:B0-----:R-:W-:-:S07]  /*14b0*/  FFMA R10, R15, UR10, R10 ;  /* 0x0000000a0f0a7c23 */ /* 0x001fce000800000a */
.L_x_49:
[----:B------:R-:W-:Y:S05]  /*14c0*/  BSYNC.RECONVERGENT B0 ;  /* 0x0000000000007941 */ /* 0x000fea0003800200 */
.L_x_47:
        /* <DEDUP_REMOVED lines=12> */
.L_x_51:
[----:B------:R-:W0:Y:S01]  /*1590*/  LDS R13, [R6+0x80] ;  /* 0x00008000060d7984 */ /* 0x000e220000000800 */
[----:B------:R-:W0:Y:S02]  /*15a0*/  LDCU UR10, c[0x3][0x44] ;  /* 0x00c00880ff0a77ac */ /* 0x000e240008000800 */
[----:B0-----:R-:W-:-:S07]  /*15b0*/  FFMA R10, R13, UR10, R10 ;  /* 0x0000000a0d0a7c23 */ /* 0x001fce000800000a */
.L_x_52:
[----:B------:R-:W-:Y:S05]  /*15c0*/  BSYNC.RECONVERGENT B0 ;  /* 0x0000000000007941 */ /* 0x000fea0003800200 */
.L_x_50:
        /* <DEDUP_REMOVED lines=9> */
.L_x_54:
[----:B------:R-:W0:Y:S01]  /*1660*/  LDS R13, [R6+0x84] ;  /* 0x00008400060d7984 */ /* 0x000e220000000800 */
[----:B------:R-:W0:Y:S02]  /*1670*/  LDCU UR10, c[0x3][0x48] ;  /* 0x00c00900ff0a77ac */ /* 0x000e240008000800 */
[----:B0-----:R-:W-:-:S07]  /*1680*/  FFMA R10, R13, UR10, R10 ;  /* 0x0000000a0d0a7c23 */ /* 0x001fce000800000a */
.L_x_55:
[----:B------:R-:W-:Y:S05]  /*1690*/  BSYNC.RECONVERGENT B0 ;  /* 0x0000000000007941 */ /* 0x000fea0003800200 */
.L_x_53:
        /* <DEDUP_REMOVED lines=9> */
.L_x_57:
[----:B------:R-:W0:Y:S01]  /*1730*/  LDS R9, [R6+0x88] ;  /* 0x0000880006097984 */ /* 0x000e220000000800 */
[----:B------:R-:W0:Y:S02]  /*1740*/  LDCU UR10, c[0x3][0x4c] ;  /* 0x00c00980ff0a77ac */ /* 0x000e240008000800 */
[----:B0-----:R-:W-:-:S07]  /*1750*/  FFMA R10, R9, UR10, R10 ;  /* 0x0000000a090a7c23 */ /* 0x001fce000800000a */
.L_x_58:
[----:B------:R-:W-:Y:S05]  /*1760*/  BSYNC.RECONVERGENT B0 ;  /* 0x0000000000007941 */ /* 0x000fea0003800200 */
.L_x_56:
        /* <DEDUP_REMOVED lines=26> */
.L_x_60:
[----:B------:R-:W-:Y:S05]  /*1910*/  BSYNC.RECONVERGENT B0 ;  /* 0x0000000000007941 */ /* 0x000fea0003800200 */
.L_x_59:
        /* <DEDUP_REMOVED lines=9> */
.L_x_62:
[----:B------:R-:W0:Y:S01]  /*19b0*/  LDS R7, [R6+0xfc] ;  /* 0x0000fc0006077984 */ /* 0x000e220000000800 */
[----:B------:R-:W0:Y:S02]  /*19c0*/  LDCU UR4, c[0x3][0x54] ;  /* 0x00c00a80ff0477ac */ /* 0x000e240008000800 */
[----:B0-----:R-:W-:-:S07]  /*19d0*/  FFMA R10, R7, UR4, R10 ;  /* 0x00000004070a7c23 */ /* 0x001fce000800000a */
.L_x_63:
[----:B------:R-:W-:Y:S05]  /*19e0*/  BSYNC.RECONVERGENT B0 ;  /* 0x0000000000007941 */ /* 0x000fea0003800200 */
.L_x_61:
        /* <DEDUP_REMOVED lines=12> */
.L_x_65:
[----:B------:R-:W0:Y:S01]  /*1ab0*/  LDS R5, [R6+0x100] ;  /* 0x0001000006057984 */ /* 0x000e220000000800 */
[----:B------:R-:W0:Y:S02]  /*1ac0*/  LDCU UR4, c[0x3][0x58] ;  /* 0x00c00b00ff0477ac */ /* 0x000e240008000800 */
[----:B0-----:R-:W-:-:S07]  /*1ad0*/  FFMA R10, R5, UR4, R10 ;  /* 0x00000004050a7c23 */ /* 0x001fce000800000a */
.L_x_66:
[----:B------:R-:W-:Y:S05]  /*1ae0*/  BSYNC.RECONVERGENT B0 ;  /* 0x0000000000007941 */ /* 0x000fea0003800200 */
.L_x_64:
        /* <DEDUP_REMOVED lines=9> */
.L_x_68:
[----:B------:R-:W0:Y:S01]  /*1b80*/  LDS R5, [R6+0x104] ;  /* 0x0001040006057984 */ /* 0x000e220000000800 */
[----:B------:R-:W0:Y:S02]  /*1b90*/  LDCU UR4, c[0x3][0x5c] ;  /* 0x00c00b80ff0477ac */ /* 0x000e240008000800 */
[----:B0-----:R-:W-:-:S07]  /*1ba0*/  FFMA R10, R5, UR4, R10 ;  /* 0x00000004050a7c23 */ /* 0x001fce000800000a */
.L_x_69:
[----:B------:R-:W-:Y:S05]  /*1bb0*/  BSYNC.RECONVERGENT B0 ;  /* 0x0000000000007941 */ /* 0x000fea0003800200 */
.L_x_67:
        /* <DEDUP_REMOVED lines=9> */
.L_x_71:
[----:B------:R-:W0:Y:S01]  /*1c50*/  LDS R5, [R6+0x108] ;  /* 0x0001080006057984 */ /* 0x000e220000000800 */
[----:B------:R-:W0:Y:S02]  /*1c60*/  LDCU UR4, c[0x3][0x60] ;  /* 0x00c00c00ff0477ac */ /* 0x000e240008000800 */
[----:B0-----:R-:W-:-:S07]  /*1c70*/  FFMA R10, R5, UR4, R10 ;  /* 0x00000004050a7c23 */ /* 0x001fce000800000a */
.L_x_72:
[----:B------:R-:W-:Y:S05]  /*1c80*/  BSYNC.RECONVERGENT B0 ;  /* 0x0000000000007941 */ /* 0x000fea0003800200 */
.L_x_70:
[----:B------:R-:W0:Y:S01]  /*1c90*/  LDC.64 R6, c[0x0][0x388] ;  /* 0x0000e200ff067b82 */ /* 0x000e220000000a00 */
[----:B------:R-:W-:-:S04]  /*1ca0*/  IMAD R3, R3, UR6, R4 ;  /* 0x0000000603037c24 */ /* 0x000fc8000f8e0204 */
[----:B0-----:R-:W-:-:S05]  /*1cb0*/  IMAD.WIDE R2, R3, 0x4, R6 ;  /* 0x0000000403027825 */ /* 0x001fca00078e0206 */
[----:B------:R-:W-:Y:S01]  /*1cc0*/  STG.E desc[UR8][R2.64], R10 ;  /* 0x0000000a02007986 */ /* 0x000fe2000c101908 */
[----:B------:R-:W-:Y:S05]  /*1cd0*/  EXIT ;  /* 0x000000000000794d */ /* 0x000fea0003800000 */
.L_x_73:
[----:B------:R-:W-:-:S00]  /*1ce0*/  BRA `(.L_x_73) ;  /* 0xfffffffc00fc7947 */ /* 0x000fc0000383ffff */
[----:B------:R-:W-:-:S00]  /*1cf0*/  NOP ;  /* 0x0000000000007918 */ /* 0x000fc00000000000 */
        /* <DEDUP_REMOVED lines=8> */
.L_x_74:


//--------------------- .nv.shared._Z21conv_2D_cached_kernelPfS_ii --------------------------
	.section	.nv.shared._Z21conv_2D_cached_kernelPfS_ii,"aw",@nobits
	.sectionflags	@""
	.align	4
.nv.shared._Z21conv_2D_cached_kernelPfS_ii:
	.zero		5120


//--------------------- .nv.shared.reserved.0     --------------------------
	.section	.nv.shared.reserved.0,"aw",@nobits
	.weak		__nv_reservedSMEM_offset_0_alias
	.size		__nv_reservedSMEM_offset_0_alias, 0, 64
	.other		__nv_reservedSMEM_offset_0_alias,@"STO_CUDA_RESERVED_SHARED STV_DEFAULT"
__nv_reservedSMEM_offset_0_alias:
	.zero		0
	.zero		64


//--------------------- .nv.constant0._Z21conv_2D_cached_kernelPfS_ii --------------------------
	.section	.nv.constant0._Z21conv_2D_cached_kernelPfS_ii,"a",@progbits
	.sectionflags	@""
	.align	4
.nv.constant0._Z21conv_2D_cached_kernelPfS_ii:
	.zero		920


//--------------------- SYMBOLS --------------------------

	.type		.nv.reservedSmem.offset0,@object
	.size		.nv.reservedSmem.offset0,0x4
	.type		.nv.reservedSmem.cap,@object
	.size		.nv.reservedSmem.cap,0x4
